//
// Generated by NVIDIA NVVM Compiler
//
// Compiler Build ID: CL-36424714
// Cuda compilation tools, release 13.0, V13.0.88
// Based on NVVM 20.0.0
//

.version 9.0
.target sm_100
.address_size 64

	// .globl	_Z3addPiS_S_

.visible .entry _Z3addPiS_S_(
	.param .u64 .ptr .align 1 _Z3addPiS_S__param_0,
	.param .u64 .ptr .align 1 _Z3addPiS_S__param_1,
	.param .u64 .ptr .align 1 _Z3addPiS_S__param_2
)
{
	.reg .pred 	%p<3>;
	.reg .b32 	%r<13>;
	.reg .b64 	%rd<11>;

	ld.param.u64 	%rd4, [_Z3addPiS_S__param_0];
	ld.param.u64 	%rd5, [_Z3addPiS_S__param_1];
	ld.param.u64 	%rd6, [_Z3addPiS_S__param_2];
	mov.u32 	%r6, %tid.x;
	mov.u32 	%r7, %ctaid.x;
	mov.u32 	%r1, %ntid.x;
	mad.lo.s32 	%r12, %r7, %r1, %r6;
	setp.gt.s32 	%p1, %r12, 511999;
	@%p1 bra 	$L__BB0_3;
	mov.u32 	%r8, %nctaid.x;
	add.s32 	%r3, %r1, %r8;
	cvta.to.global.u64 	%rd1, %rd4;
	cvta.to.global.u64 	%rd2, %rd5;
	cvta.to.global.u64 	%rd3, %rd6;
$L__BB0_2:
	mul.wide.s32 	%rd7, %r12, 4;
	add.s64 	%rd8, %rd1, %rd7;
	ld.global.u32 	%r9, [%rd8];
	add.s64 	%rd9, %rd2, %rd7;
	ld.global.u32 	%r10, [%rd9];
	add.s32 	%r11, %r10, %r9;
	add.s64 	%rd10, %rd3, %rd7;
	st.global.u32 	[%rd10], %r11;
	add.s32 	%r12, %r3, %r12;
	setp.lt.s32 	%p2, %r12, 512000;
	@%p2 bra 	$L__BB0_2;
$L__BB0_3:
	ret;

}


// ===== COMPILED SASS (sm_100) =====

	.target	sm_100

	.elftype	@"ET_EXEC"


//--------------------- .note.nv.tkinfo           --------------------------
	.section	.note.nv.tkinfo,"",@"SHT_NOTE"
	.sectionflags	@"SHF_NOTE_NV_TKINFO"
	.tkinfo
        /*0018*/ 	.word	0x00000002
        /*0030*/ 	.string	""
        /*0030*/ 	.string	"ptxas"
        /*0030*/ 	.string	"Cuda compilation tools, release 13.0, V13.0.88"
        /*0030*/ 	.string	"Build cuda_13.0.r13.0/compiler.36424714_0"
        /*0030*/ 	.string	"-arch sm_100 -m 64 "



//--------------------- .note.nv.cuinfo           --------------------------
	.section	.note.nv.cuinfo,"",@"SHT_NOTE"
	.sectionflags	@"SHF_NOTE_NV_CUINFO"
        /*0018*/ 	.short	0x0002
        /*001a*/ 	.short	0x0064
        /*001c*/ 	.short	0x0082
	.zero		2


//--------------------- .nv.info                  --------------------------
	.section	.nv.info,"",@"SHT_CUDA_INFO"
	.align	4


	//----- nvinfo : EIATTR_REGCOUNT
	.align		4
        /*0000*/ 	.byte	0x04, 0x2f
        /*0002*/ 	.short	(.L_1 - .L_0)
	.align		4
.L_0:
        /*0004*/ 	.word	index@(_Z3addPiS_S_)
        /*0008*/ 	.word	0x00000014


	//----- nvinfo : EIATTR_FRAME_SIZE
	.align		4
.L_1:
        /*000c*/ 	.byte	0x04, 0x11
        /*000e*/ 	.short	(.L_3 - .L_2)
	.align		4
.L_2:
        /*0010*/ 	.word	index@(_Z3addPiS_S_)
        /*0014*/ 	.word	0x00000000


	//----- nvinfo : EIATTR_MIN_STACK_SIZE
	.align		4
.L_3:
        /*0018*/ 	.byte	0x04, 0x12
        /*001a*/ 	.short	(.L_5 - .L_4)
	.align		4
.L_4:
        /*001c*/ 	.word	index@(_Z3addPiS_S_)
        /*0020*/ 	.word	0x00000000
.L_5:


//--------------------- .nv.compat                --------------------------
	.section	.nv.compat,"",@"SHT_CUDA_COMPAT_INFO"
	.align	4
        /*0000*/ 	.byte	0x02, 0x09, 0x00, 0x00, 0x02, 0x02, 0x01, 0x00, 0x02, 0x05, 0x05, 0x00, 0x03, 0x07, 0x01, 0x01
        /*0010*/ 	.byte	0x02, 0x03, 0x00, 0x00, 0x02, 0x06, 0x01, 0x00, 0x04, 0x0b, 0x08, 0x00, 0x09, 0x00, 0x00, 0x00
        /*0020*/ 	.byte	0x00, 0x00, 0x00, 0x00


//--------------------- .nv.info._Z3addPiS_S_     --------------------------
	.section	.nv.info._Z3addPiS_S_,"",@"SHT_CUDA_INFO"
	.sectionflags	@""
	.align	4


	//----- nvinfo : EIATTR_CUDA_API_VERSION
	.align		4
        /*0000*/ 	.byte	0x04, 0x37
        /*0002*/ 	.short	(.L_7 - .L_6)
.L_6:
        /*0004*/ 	.word	0x00000082


	//----- nvinfo : EIATTR_KPARAM_INFO
	.align		4
.L_7:
        /*0008*/ 	.byte	0x04, 0x17
        /*000a*/ 	.short	(.L_9 - .L_8)
.L_8:
        /*000c*/ 	.word	0x00000000
        /*0010*/ 	.short	0x0002
        /*0012*/ 	.short	0x0010
        /*0014*/ 	.byte	0x00, 0xf5, 0x21, 0x00


	//----- nvinfo : EIATTR_KPARAM_INFO
	.align		4
.L_9:
        /*0018*/ 	.byte	0x04, 0x17
        /*001a*/ 	.short	(.L_11 - .L_10)
.L_10:
        /*001c*/ 	.word	0x00000000
        /*0020*/ 	.short	0x0001
        /*0022*/ 	.short	0x0008
        /*0024*/ 	.byte	0x00, 0xf5, 0x21, 0x00


	//----- nvinfo : EIATTR_KPARAM_INFO
	.align		4
.L_11:
        /*0028*/ 	.byte	0x04, 0x17
        /*002a*/ 	.short	(.L_13 - .L_12)
.L_12:
        /*002c*/ 	.word	0x00000000
        /*0030*/ 	.short	0x0000
        /*0032*/ 	.short	0x0000
        /*0034*/ 	.byte	0x00, 0xf5, 0x21, 0x00


	//----- nvinfo : EIATTR_SPARSE_MMA_MASK
	.align		4
.L_13:
        /*0038*/ 	.byte	0x03, 0x50
        /*003a*/ 	.short	0x0000


	//----- nvinfo : EIATTR_MAXREG_COUNT
	.align		4
        /*003c*/ 	.byte	0x03, 0x1b
        /*003e*/ 	.short	0x00ff


	//----- nvinfo : EIATTR_MERCURY_ISA_VERSION
	.align		4
        /*0040*/ 	.byte	0x03, 0x5f
        /*0042*/ 	.short	0x0101


	//----- nvinfo : EIATTR_VRC_CTA_INIT_COUNT
	.align		4
        /*0044*/ 	.byte	0x02, 0x4a
	.zero		1
	.zero		1


	//----- nvinfo : EIATTR_EXIT_INSTR_OFFSETS
	.align		4
        /*0048*/ 	.byte	0x04, 0x1c
        /*004a*/ 	.short	(.L_15 - .L_14)


	//   ....[0]....
.L_14:
        /*004c*/ 	.word	0x00000060


	//   ....[1]....
        /*0050*/ 	.word	0x00000170


	//----- nvinfo : EIATTR_CRS_STACK_SIZE
	.align		4
.L_15:
        /*0054*/ 	.byte	0x04, 0x1e
        /*0056*/ 	.short	(.L_17 - .L_16)
.L_16:
        /*0058*/ 	.word	0x00000000


	//----- nvinfo : EIATTR_CBANK_PARAM_SIZE
	.align		4
.L_17:
        /*005c*/ 	.byte	0x03, 0x19
        /*005e*/ 	.short	0x0018


	//----- nvinfo : EIATTR_PARAM_CBANK
	.align		4
        /*0060*/ 	.byte	0x04, 0x0a
        /*0062*/ 	.short	(.L_19 - .L_18)
	.align		4
.L_18:
        /*0064*/ 	.word	index@(.nv.constant0._Z3addPiS_S_)
        /*0068*/ 	.short	0x0380
        /*006a*/ 	.short	0x0018


	//----- nvinfo : EIATTR_SW_WAR
	.align		4
.L_19:
        /*006c*/ 	.byte	0x04, 0x36
        /*006e*/ 	.short	(.L_21 - .L_20)
.L_20:
        /*0070*/ 	.word	0x00000008
.L_21:


//--------------------- .nv.callgraph             --------------------------
	.section	.nv.callgraph,"",@"SHT_CUDA_CALLGRAPH"
	.align	4
	.sectionentsize	8
	.align		4
        /*0000*/ 	.word	0x00000000
	.align		4
        /*0004*/ 	.word	0xffffffff
	.align		4
        /*0008*/ 	.word	0x00000000
	.align		4
        /*000c*/ 	.word	0xfffffffe
	.align		4
        /*0010*/ 	.word	0x00000000
	.align		4
        /*0014*/ 	.word	0xfffffffd
	.align		4
        /*0018*/ 	.word	0x00000000
	.align		4
        /*001c*/ 	.word	0xfffffffc


//--------------------- .text._Z3addPiS_S_        --------------------------
	.section	.text._Z3addPiS_S_,"ax",@progbits
	.align	128
        .global         _Z3addPiS_S_
        .type           _Z3addPiS_S_,@function
        .size           _Z3addPiS_S_,(.L_x_2 - _Z3addPiS_S_)
        .other          _Z3addPiS_S_,@"STO_CUDA_ENTRY STV_DEFAULT"
_Z3addPiS_S_:
.text._Z3addPiS_S_:
[----:B------:R-:W-:Y:S01]  /*0000*/  LDC R1, c[0x0][0x37c] ;  /* 0x0000df00ff017b82 */ /* 0x000fe20000000800 */
[----:B------:R-:W0:Y:S07]  /*0010*/  S2R R0, SR_TID.X ;  /* 0x0000000000007919 */ /* 0x000e2e0000002100 */
[----:B------:R-:W0:Y:S08]  /*0020*/  S2UR UR4, SR_CTAID.X ;  /* 0x00000000000479c3 */ /* 0x000e300000002500 */
[----:B------:R-:W0:Y:S02]  /*0030*/  LDC R15, c[0x0][0x360] ;  /* 0x0000d800ff0f7b82 */ /* 0x000e240000000800 */
[----:B0-----:R-:W-:-:S05]  /*0040*/  IMAD R0, R15, UR4, R0 ;  /* 0x000000040f007c24 */ /* 0x001fca000f8e0200 */
[----:B------:R-:W-:-:S13]  /*0050*/  ISETP.GT.AND P0, PT, R0, 0x7cfff, PT ;  /* 0x0007cfff0000780c */ /* 0x000fda0003f04270 */
[----:B------:R-:W-:Y:S05]  /*0060*/  @P0 EXIT ;  /* 0x000000000000094d */ /* 0x000fea0003800000 */
[----:B------:R-:W0:Y:S01]  /*0070*/  LDC.64 R12, c[0x0][0x390] ;  /* 0x0000e400ff0c7b82 */ /* 0x000e220000000a00 */
[----:B------:R-:W1:Y:S01]  /*0080*/  LDCU UR4, c[0x0][0x370] ;  /* 0x00006e00ff0477ac */ /* 0x000e620008000800 */
[----:B------:R-:W2:Y:S06]  /*0090*/  LDCU.64 UR6, c[0x0][0x358] ;  /* 0x00006b00ff0677ac */ /* 0x000eac0008000a00 */
[----:B------:R-:W3:Y:S08]  /*00a0*/  LDC.64 R8, c[0x0][0x380] ;  /* 0x0000e000ff087b82 */ /* 0x000ef00000000a00 */
[----:B------:R-:W4:Y:S01]  /*00b0*/  LDC.64 R10, c[0x0][0x388] ;  /* 0x0000e200ff0a7b82 */ /* 0x000f220000000a00 */
[----:B-1----:R-:W-:-:S07]  /*00c0*/  IADD3 R15, PT, PT, R15, UR4, RZ ;  /* 0x000000040f0f7c10 */ /* 0x002fce000fffe0ff */
.L_x_0:
[----:B---3--:R-:W-:-:S04]  /*00d0*/  IMAD.WIDE R2, R0, 0x4, R8 ;  /* 0x0000000400027825 */ /* 0x008fc800078e0208 */
[C---:B----4-:R-:W-:Y:S02]  /*00e0*/  IMAD.WIDE R4, R0.reuse, 0x4, R10 ;  /* 0x0000000400047825 */ /* 0x050fe400078e020a */
[----:B--2---:R-:W2:Y:S04]  /*00f0*/  LDG.E R2, desc[UR6][R2.64] ;  /* 0x0000000602027981 */ /* 0x004ea8000c1e1900 */
[----:B------:R-:W2:Y:S01]  /*0100*/  LDG.E R5, desc[UR6][R4.64] ;  /* 0x0000000604057981 */ /* 0x000ea2000c1e1900 */
[----:B01----:R-:W-:Y:S01]  /*0110*/  IMAD.WIDE R6, R0, 0x4, R12 ;  /* 0x0000000400067825 */ /* 0x003fe200078e020c */
[----:B------:R-:W-:-:S04]  /*0120*/  IADD3 R0, PT, PT, R15, R0, RZ ;  /* 0x000000000f007210 */ /* 0x000fc80007ffe0ff */
[----:B------:R-:W-:Y:S02]  /*0130*/  ISETP.GE.AND P0, PT, R0, 0x7d000, PT ;  /* 0x0007d0000000780c */ /* 0x000fe40003f06270 */
[----:B--2---:R-:W-:-:S05]  /*0140*/  IADD3 R17, PT, PT, R2, R5, RZ ;  /* 0x0000000502117210 */ /* 0x004fca0007ffe0ff */
[----:B------:R1:W-:Y:S06]  /*0150*/  STG.E desc[UR6][R6.64], R17 ;  /* 0x0000001106007986 */ /* 0x0003ec000c101906 */
[----:B------:R-:W-:Y:S05]  /*0160*/  @!P0 BRA `(.L_x_0) ;  /* 0xfffffffc00d88947 */ /* 0x000fea000383ffff */
[----:B------:R-:W-:Y:S05]  /*0170*/  EXIT ;  /* 0x000000000000794d */ /* 0x000fea0003800000 */
.L_x_1:
[----:B------:R-:W-:-:S00]  /*0180*/  BRA `(.L_x_1) ;  /* 0xfffffffc00fc7947 */ /* 0x000fc0000383ffff */
[----:B------:R-:W-:-:S00]  /*0190*/  NOP ;  /* 0x0000000000007918 */ /* 0x000fc00000000000 */
        /* <DEDUP_REMOVED lines=14> */
.L_x_2:


//--------------------- .nv.shared.reserved.0     --------------------------
	.section	.nv.shared.reserved.0,"aw",@nobits
	.weak		__nv_reservedSMEM_offset_0_alias
	.size		__nv_reservedSMEM_offset_0_alias, 0, 64
	.other		__nv_reservedSMEM_offset_0_alias,@"STO_CUDA_RESERVED_SHARED STV_DEFAULT"
__nv_reservedSMEM_offset_0_alias:
	.zero		0
	.zero		64


//--------------------- .nv.constant0._Z3addPiS_S_ --------------------------
	.section	.nv.constant0._Z3addPiS_S_,"a",@progbits
	.sectionflags	@""
	.align	4
.nv.constant0._Z3addPiS_S_:
	.zero		920


//--------------------- SYMBOLS --------------------------

	.type		.nv.reservedSmem.offset0,@object
	.size		.nv.reservedSmem.offset0,0x4
